	.headerflags	@"EF_CUDA_TEXMODE_UNIFIED EF_CUDA_64BIT_ADDRESS EF_CUDA_ACCELERATORS EF_CUDA_SM90 EF_CUDA_VIRTUAL_SM(EF_CUDA_SM90)"
	.elftype	@"ET_EXEC"


//--------------------- .nv.info                  --------------------------
	.section	.nv.info,"",@"SHT_CUDA_INFO"
	.align	4


	//----- nvinfo : EIATTR_REGCOUNT
	.align		4
        /*0000*/ 	.byte	0x04, 0x2f
        /*0002*/ 	.short	(.L_3 - .L_2)
	.align		4
.L_2:
        /*0004*/ 	.word	index@(triton_poi_fused__native_batch_norm_legit_no_training_add_convolution_relu_42)
        /*0008*/ 	.word	0x00000018


	//----- nvinfo : EIATTR_MIN_STACK_SIZE
	.align		4
.L_3:
        /*000c*/ 	.byte	0x04, 0x12
        /*000e*/ 	.short	(.L_5 - .L_4)
	.align		4
.L_4:
        /*0010*/ 	.word	index@(triton_poi_fused__native_batch_norm_legit_no_training_add_convolution_relu_42)
        /*0014*/ 	.word	0x00000000


	//----- nvinfo : EIATTR_FRAME_SIZE
	.align		4
.L_5:
        /*0018*/ 	.byte	0x04, 0x11
        /*001a*/ 	.short	(.L_7 - .L_6)
	.align		4
.L_6:
        /*001c*/ 	.word	index@(triton_poi_fused__native_batch_norm_legit_no_training_add_convolution_relu_42)
        /*0020*/ 	.word	0x00000000


	//----- nvinfo : EIATTR_MIN_STACK_SIZE
	.align		4
.L_7:
        /*0024*/ 	.byte	0x04, 0x12
        /*0026*/ 	.short	(.L_9 - .L_8)
	.align		4
.L_8:
        /*0028*/ 	.word	index@(triton_poi_fused__native_batch_norm_legit_no_training_add_convolution_relu_42)
        /*002c*/ 	.word	0x00000000
.L_9:


//--------------------- .nv.info.triton_poi_fused__native_batch_norm_legit_no_training_add_convolution_relu_42 --------------------------
	.section	.nv.info.triton_poi_fused__native_batch_norm_legit_no_training_add_convolution_relu_42,"",@"SHT_CUDA_INFO"
	.sectionflags	@""
	.align	4


	//----- nvinfo : EIATTR_CUDA_API_VERSION
	.align		4
        /*0000*/ 	.byte	0x04, 0x37
        /*0002*/ 	.short	(.L_11 - .L_10)
.L_10:
        /*0004*/ 	.word	0x0000007c


	//----- nvinfo : EIATTR_KPARAM_INFO
	.align		4
.L_11:
        /*0008*/ 	.byte	0x04, 0x17
        /*000a*/ 	.short	(.L_13 - .L_12)
.L_12:
        /*000c*/ 	.word	0x00000000
        /*0010*/ 	.short	0x0008
        /*0012*/ 	.short	0x0040
        /*0014*/ 	.byte	0x00, 0xf0, 0x11, 0x00


	//----- nvinfo : EIATTR_KPARAM_INFO
	.align		4
.L_13:
        /*0018*/ 	.byte	0x04, 0x17
        /*001a*/ 	.short	(.L_15 - .L_14)
.L_14:
        /*001c*/ 	.word	0x00000000
        /*0020*/ 	.short	0x0007
        /*0022*/ 	.short	0x0038
        /*0024*/ 	.byte	0x00, 0xf4, 0x21, 0x00


	//----- nvinfo : EIATTR_KPARAM_INFO
	.align		4
.L_15:
        /*0028*/ 	.byte	0x04, 0x17
        /*002a*/ 	.short	(.L_17 - .L_16)
.L_16:
        /*002c*/ 	.word	0x00000000
        /*0030*/ 	.short	0x0006
        /*0032*/ 	.short	0x0030
        /*0034*/ 	.byte	0x00, 0xf4, 0x21, 0x00


	//----- nvinfo : EIATTR_KPARAM_INFO
	.align		4
.L_17:
        /*0038*/ 	.byte	0x04, 0x17
        /*003a*/ 	.short	(.L_19 - .L_18)
.L_18:
        /*003c*/ 	.word	0x00000000
        /*0040*/ 	.short	0x0005
        /*0042*/ 	.short	0x0028
        /*0044*/ 	.byte	0x00, 0xf4, 0x21, 0x00


	//----- nvinfo : EIATTR_KPARAM_INFO
	.align		4
.L_19:
        /*0048*/ 	.byte	0x04, 0x17
        /*004a*/ 	.short	(.L_21 - .L_20)
.L_20:
        /*004c*/ 	.word	0x00000000
        /*0050*/ 	.short	0x0004
        /*0052*/ 	.short	0x0020
        /*0054*/ 	.byte	0x00, 0xf4, 0x21, 0x00


	//----- nvinfo : EIATTR_KPARAM_INFO
	.align		4
.L_21:
        /*0058*/ 	.byte	0x04, 0x17
        /*005a*/ 	.short	(.L_23 - .L_22)
.L_22:
        /*005c*/ 	.word	0x00000000
        /*0060*/ 	.short	0x0003
        /*0062*/ 	.short	0x0018
        /*0064*/ 	.byte	0x00, 0xf4, 0x21, 0x00


	//----- nvinfo : EIATTR_KPARAM_INFO
	.align		4
.L_23:
        /*0068*/ 	.byte	0x04, 0x17
        /*006a*/ 	.short	(.L_25 - .L_24)
.L_24:
        /*006c*/ 	.word	0x00000000
        /*0070*/ 	.short	0x0002
        /*0072*/ 	.short	0x0010
        /*0074*/ 	.byte	0x00, 0xf4, 0x21, 0x00


	//----- nvinfo : EIATTR_KPARAM_INFO
	.align		4
.L_25:
        /*0078*/ 	.byte	0x04, 0x17
        /*007a*/ 	.short	(.L_27 - .L_26)
.L_26:
        /*007c*/ 	.word	0x00000000
        /*0080*/ 	.short	0x0001
        /*0082*/ 	.short	0x0008
        /*0084*/ 	.byte	0x00, 0xf4, 0x21, 0x00


	//----- nvinfo : EIATTR_KPARAM_INFO
	.align		4
.L_27:
        /*0088*/ 	.byte	0x04, 0x17
        /*008a*/ 	.short	(.L_29 - .L_28)
.L_28:
        /*008c*/ 	.word	0x00000000
        /*0090*/ 	.short	0x0000
        /*0092*/ 	.short	0x0000
        /*0094*/ 	.byte	0x00, 0xf4, 0x21, 0x00


	//----- nvinfo : EIATTR_SPARSE_MMA_MASK
	.align		4
.L_29:
        /*0098*/ 	.byte	0x03, 0x50
        /*009a*/ 	.short	0x0000


	//----- nvinfo : EIATTR_MAXREG_COUNT
	.align		4
        /*009c*/ 	.byte	0x03, 0x1b
        /*009e*/ 	.short	0x00ff


	//----- nvinfo : EIATTR_EXIT_INSTR_OFFSETS
	.align		4
        /*00a0*/ 	.byte	0x04, 0x1c
        /*00a2*/ 	.short	(.L_31 - .L_30)


	//   ....[0]....
.L_30:
        /*00a4*/ 	.word	0x00000400


	//----- nvinfo : EIATTR_REQNTID
	.align		4
.L_31:
        /*00a8*/ 	.byte	0x04, 0x10
        /*00aa*/ 	.short	(.L_33 - .L_32)
.L_32:
        /*00ac*/ 	.word	0x00000100
        /*00b0*/ 	.word	0x00000001
        /*00b4*/ 	.word	0x00000001


	//----- nvinfo : EIATTR_CBANK_PARAM_SIZE
	.align		4
.L_33:
        /*00b8*/ 	.byte	0x03, 0x19
        /*00ba*/ 	.short	0x0044


	//----- nvinfo : EIATTR_PARAM_CBANK
	.align		4
        /*00bc*/ 	.byte	0x04, 0x0a
        /*00be*/ 	.short	(.L_35 - .L_34)
	.align		4
.L_34:
        /*00c0*/ 	.word	index@(.nv.constant0.triton_poi_fused__native_batch_norm_legit_no_training_add_convolution_relu_42)
        /*00c4*/ 	.short	0x0210
        /*00c6*/ 	.short	0x0044


	//----- nvinfo : EIATTR_SW_WAR
	.align		4
.L_35:
        /*00c8*/ 	.byte	0x04, 0x36
        /*00ca*/ 	.short	(.L_37 - .L_36)
.L_36:
        /*00cc*/ 	.word	0x00000008
.L_37:


//--------------------- .nv.callgraph             --------------------------
	.section	.nv.callgraph,"",@"SHT_CUDA_CALLGRAPH"
	.align	4
	.sectionentsize	8
	.align		4
        /*0000*/ 	.word	0x00000000
	.align		4
        /*0004*/ 	.word	0xffffffff
	.align		4
        /*0008*/ 	.word	0x00000000
	.align		4
        /*000c*/ 	.word	0xfffffffe
	.align		4
        /*0010*/ 	.word	0x00000000
	.align		4
        /*0014*/ 	.word	0xfffffffd
	.align		4
        /*0018*/ 	.word	0x00000000
	.align		4
        /*001c*/ 	.word	0xfffffffc


//--------------------- .nv.constant4             --------------------------
	.section	.nv.constant4,"a",@progbits
	.align	8
	.align		8
.nv.constant4:
        /*0000*/ 	.dword	_$_str
	.align		8
        /*0008*/ 	.dword	_$_str_$_2


//--------------------- .text.triton_poi_fused__native_batch_norm_legit_no_training_add_convolution_relu_42 --------------------------
	.section	.text.triton_poi_fused__native_batch_norm_legit_no_training_add_convolution_relu_42,"ax",@progbits
	.align	128
        .global         triton_poi_fused__native_batch_norm_legit_no_training_add_convolution_relu_42
        .type           triton_poi_fused__native_batch_norm_legit_no_training_add_convolution_relu_42,@function
        .size           triton_poi_fused__native_batch_norm_legit_no_training_add_convolution_relu_42,(.L_x_1 - triton_poi_fused__native_batch_norm_legit_no_training_add_convolution_relu_42)
        .other          triton_poi_fused__native_batch_norm_legit_no_training_add_convolution_relu_42,@"STO_CUDA_ENTRY STV_DEFAULT"
triton_poi_fused__native_batch_norm_legit_no_training_add_convolution_relu_42:
.text.triton_poi_fused__native_batch_norm_legit_no_training_add_convolution_relu_42:
[----:B------:R-:W-:Y:S01]  /*0000*/  LDC R1, c[0x0][0x28] ;  /* 0x00000a00ff017b82 */ /* 0x000fe20000000800 */
[----:B------:R-:W1:Y:S07]  /*0010*/  S2R R0, SR_TID.X ;  /* 0x0000000000007919 */ /* 0x000e6e0000002100 */
[----:B------:R-:W2:Y:S01]  /*0020*/  LDC.64 R18, c[0x0][0x228] ;  /* 0x00008a00ff127b82 */ /* 0x000ea20000000a00 */
[----:B------:R-:W-:Y:S01]  /*0030*/  ULDC.64 UR4, c[0x0][0x208] ;  /* 0x0000820000047ab9 */ /* 0x000fe20000000a00 */
[----:B------:R-:W3:Y:S06]  /*0040*/  S2R R5, SR_CTAID.X ;  /* 0x0000000000057919 */ /* 0x000eec0000002500 */
[----:B------:R-:W4:Y:S08]  /*0050*/  LDC.64 R16, c[0x0][0x218] ;  /* 0x00008600ff107b82 */ /* 0x000f300000000a00 */
[----:B------:R-:W5:Y:S08]  /*0060*/  LDC.64 R20, c[0x0][0x220] ;  /* 0x00008800ff147b82 */ /* 0x000f700000000a00 */
[----:B------:R-:W4:Y:S01]  /*0070*/  LDC.64 R12, c[0x0][0x230] ;  /* 0x00008c00ff0c7b82 */ /* 0x000f220000000a00 */
[----:B-1----:R-:W-:-:S07]  /*0080*/  SHF.L.U32 R0, R0, 0x1, RZ ;  /* 0x0000000100007819 */ /* 0x002fce00000006ff */
[----:B------:R-:W1:Y:S01]  /*0090*/  LDC.64 R10, c[0x0][0x238] ;  /* 0x00008e00ff0a7b82 */ /* 0x000e620000000a00 */
[----:B---3--:R-:W-:Y:S02]  /*00a0*/  SHF.R.S32.HI R3, RZ, 0x16, R5 ;  /* 0x00000016ff037819 */ /* 0x008fe40000011405 */
[----:B------:R-:W-:Y:S02]  /*00b0*/  LOP3.LUT R0, R0, 0x1fe, RZ, 0xc0, !PT ;  /* 0x000001fe00007812 */ /* 0x000fe400078ec0ff */
[----:B------:R-:W-:-:S03]  /*00c0*/  SGXT R3, R3, 0x1 ;  /* 0x000000010303781a */ /* 0x000fc60000000200 */
[----:B------:R-:W3:Y:S01]  /*00d0*/  LDC.64 R6, c[0x0][0x240] ;  /* 0x00009000ff067b82 */ /* 0x000ee20000000a00 */
[----:B------:R-:W-:-:S04]  /*00e0*/  LEA R0, R5, R0, 0x9 ;  /* 0x0000000005007211 */ /* 0x000fc800078e48ff */
[----:B------:R-:W-:-:S04]  /*00f0*/  LEA.HI R3, R3, R0, RZ, 0xa ;  /* 0x0000000003037211 */ /* 0x000fc800078f50ff */
[----:B------:R-:W-:-:S04]  /*0100*/  SHF.R.S32.HI R3, RZ, 0xa, R3 ;  /* 0x0000000aff037819 */ /* 0x000fc80000011403 */
[----:B------:R-:W-:-:S04]  /*0110*/  LEA.HI R2, R3, R3, RZ, 0x6 ;  /* 0x0000000303027211 */ /* 0x000fc800078f30ff */
[----:B------:R-:W-:-:S04]  /*0120*/  LOP3.LUT R2, R2, 0xffffffc0, RZ, 0xc0, !PT ;  /* 0xffffffc002027812 */ /* 0x000fc800078ec0ff */
[----:B------:R-:W-:Y:S02]  /*0130*/  IADD3 R15, R3, -R2, RZ ;  /* 0x80000002030f7210 */ /* 0x000fe40007ffe0ff */
[----:B------:R-:W1:Y:S03]  /*0140*/  LDC.64 R2, c[0x0][0x210] ;  /* 0x00008400ff027b82 */ /* 0x000e660000000a00 */
[----:B--2---:R-:W-:-:S05]  /*0150*/  IMAD.WIDE R18, R15, 0x4, R18 ;  /* 0x000000040f127825 */ /* 0x004fca00078e0212 */
[----:B------:R5:W2:Y:S01]  /*0160*/  LDG.E.EL R8, desc[UR4][R18.64] ;  /* 0x0000000412087981 */ /* 0x000aa2000c2e1900 */
[----:B----4-:R-:W-:-:S05]  /*0170*/  IMAD.WIDE R16, R15, 0x4, R16 ;  /* 0x000000040f107825 */ /* 0x010fca00078e0210 */
[----:B------:R-:W4:Y:S01]  /*0180*/  LDG.E.EL R9, desc[UR4][R16.64] ;  /* 0x0000000410097981 */ /* 0x000f22000c2e1900 */
[----:B-----5:R-:W-:-:S05]  /*0190*/  IMAD.WIDE R18, R15, 0x4, R20 ;  /* 0x000000040f127825 */ /* 0x020fca00078e0214 */
[----:B------:R-:W5:Y:S01]  /*01a0*/  LDG.E.EL R14, desc[UR4][R18.64] ;  /* 0x00000004120e7981 */ /* 0x000f62000c2e1900 */
[----:B01----:R-:W-:-:S05]  /*01b0*/  IMAD.WIDE R2, R0, 0x4, R2 ;  /* 0x0000000400027825 */ /* 0x003fca00078e0202 */
[----:B------:R-:W4:Y:S01]  /*01c0*/  LDG.E.64 R4, desc[UR4][R2.64] ;  /* 0x0000000402047981 */ /* 0x000f22000c1e1b00 */
[----:B------:R-:W-:-:S04]  /*01d0*/  IMAD.WIDE R12, R15, 0x4, R12 ;  /* 0x000000040f0c7825 */ /* 0x000fc800078e020c */
[----:B------:R-:W-:Y:S02]  /*01e0*/  IMAD.WIDE R20, R15, 0x4, R10 ;  /* 0x000000040f147825 */ /* 0x000fe400078e020a */
[----:B------:R0:W5:Y:S04]  /*01f0*/  LDG.E.EL R10, desc[UR4][R12.64] ;  /* 0x000000040c0a7981 */ /* 0x000168000c2e1900 */
[----:B------:R-:W5:Y:S01]  /*0200*/  LDG.E.EL R11, desc[UR4][R20.64] ;  /* 0x00000004140b7981 */ /* 0x000f62000c2e1900 */
[----:B---3--:R-:W-:-:S06]  /*0210*/  IMAD.WIDE R6, R0, 0x4, R6 ;  /* 0x0000000400067825 */ /* 0x008fcc00078e0206 */
[----:B------:R-:W3:Y:S01]  /*0220*/  LDG.E.64 R6, desc[UR4][R6.64] ;  /* 0x0000000406067981 */ /* 0x000ee2000c1e1b00 */
[----:B0-----:R-:W-:Y:S01]  /*0230*/  HFMA2.MMA R12, -RZ, RZ, 1.625, 0 ;  /* 0x3e800000ff0c7435 */ /* 0x001fe200000001ff */
[----:B--2---:R-:W-:-:S04]  /*0240*/  FADD R8, R8, 9.9999997473787516356e-06 ;  /* 0x3727c5ac08087421 */ /* 0x004fc80000000000 */
[----:B------:R-:W0:Y:S02]  /*0250*/  MUFU.SQRT R15, R8 ;  /* 0x00000008000f7308 */ /* 0x000e240000002000 */
[C---:B0-----:R-:W-:Y:S02]  /*0260*/  FSETP.GT.AND P0, PT, R15.reuse, 8.50705917302346158658e+37, PT ;  /* 0x7e8000000f00780b */ /* 0x041fe40003f04000 */
[----:B------:R-:W-:-:S11]  /*0270*/  FSETP.GEU.AND P1, PT, R15, 1.175494350822287508e-38, PT ;  /* 0x008000000f00780b */ /* 0x000fd60003f2e000 */
[----:B------:R-:W-:-:S04]  /*0280*/  @P0 FMUL R15, R15, 0.25 ;  /* 0x3e8000000f0f0820 */ /* 0x000fc80000400000 */
[----:B------:R-:W-:-:S06]  /*0290*/  @!P1 FMUL R15, R15, 16777216 ;  /* 0x4b8000000f0f9820 */ /* 0x000fcc0000400000 */
[----:B------:R-:W0:Y:S01]  /*02a0*/  MUFU.RCP R15, R15 ;  /* 0x0000000f000f7308 */ /* 0x000e220000001000 */
[----:B------:R-:W-:Y:S01]  /*02b0*/  FSEL R12, R12, 1, P0 ;  /* 0x3f8000000c0c7808 */ /* 0x000fe20000000000 */
[--C-:B----4-:R-:W-:Y:S01]  /*02c0*/  FADD R4, R4, R9.reuse ;  /* 0x0000000904047221 */ /* 0x110fe20000000000 */
[----:B------:R-:W-:Y:S02]  /*02d0*/  FADD R5, R5, R9 ;  /* 0x0000000905057221 */ /* 0x000fe40000000000 */
[----:B------:R-:W1:Y:S01]  /*02e0*/  LDC.64 R8, c[0x0][0x248] ;  /* 0x00009200ff087b82 */ /* 0x000e620000000a00 */
[----:B------:R-:W-:-:S04]  /*02f0*/  @!P1 FMUL R12, R12, 16777216 ;  /* 0x4b8000000c0c9820 */ /* 0x000fc80000400000 */
[----:B0-----:R-:W-:Y:S01]  /*0300*/  FMUL R13, R15, R12 ;  /* 0x0000000c0f0d7220 */ /* 0x001fe20000400000 */
[C---:B-----5:R-:W-:Y:S01]  /*0310*/  FADD R12, -R14.reuse, R4 ;  /* 0x000000040e0c7221 */ /* 0x060fe20000000100 */
[----:B------:R-:W-:-:S03]  /*0320*/  FADD R14, -R14, R5 ;  /* 0x000000050e0e7221 */ /* 0x000fc60000000100 */
[-C--:B------:R-:W-:Y:S01]  /*0330*/  FMUL R12, R12, R13.reuse ;  /* 0x0000000d0c0c7220 */ /* 0x080fe20000400000 */
[----:B------:R-:W-:-:S03]  /*0340*/  FMUL R14, R14, R13 ;  /* 0x0000000d0e0e7220 */ /* 0x000fc60000400000 */
[C-C-:B------:R-:W-:Y:S01]  /*0350*/  FFMA R12, R10.reuse, R12, R11.reuse ;  /* 0x0000000c0a0c7223 */ /* 0x140fe2000000000b */
[----:B------:R-:W-:-:S04]  /*0360*/  FFMA R14, R10, R14, R11 ;  /* 0x0000000e0a0e7223 */ /* 0x000fc8000000000b */
[----:B------:R-:W-:Y:S02]  /*0370*/  FSETP.GEU.AND P0, PT, R12, RZ, PT ;  /* 0x000000ff0c00720b */ /* 0x000fe40003f0e000 */
[----:B------:R-:W-:Y:S02]  /*0380*/  FSETP.GEU.AND P1, PT, R14, RZ, PT ;  /* 0x000000ff0e00720b */ /* 0x000fe40003f2e000 */
[----:B------:R-:W-:Y:S02]  /*0390*/  FSEL R11, R12, RZ, P0 ;  /* 0x000000ff0c0b7208 */ /* 0x000fe40000000000 */
[----:B------:R-:W-:Y:S01]  /*03a0*/  FSEL R14, R14, RZ, P1 ;  /* 0x000000ff0e0e7208 */ /* 0x000fe20000800000 */
[----:B-1----:R-:W-:-:S04]  /*03b0*/  IMAD.WIDE R8, R0, 0x4, R8 ;  /* 0x0000000400087825 */ /* 0x002fc800078e0208 */
[----:B---3--:R-:W-:Y:S01]  /*03c0*/  FADD R6, R6, R11 ;  /* 0x0000000b06067221 */ /* 0x008fe20000000000 */
[----:B------:R-:W-:Y:S01]  /*03d0*/  FADD R7, R7, R14 ;  /* 0x0000000e07077221 */ /* 0x000fe20000000000 */
[----:B------:R-:W-:Y:S04]  /*03e0*/  STG.E.64 desc[UR4][R2.64], R4 ;  /* 0x0000000402007986 */ /* 0x000fe8000c101b04 */
[----:B------:R-:W-:Y:S01]  /*03f0*/  STG.E.64 desc[UR4][R8.64], R6 ;  /* 0x0000000608007986 */ /* 0x000fe2000c101b04 */
[----:B------:R-:W-:Y:S05]  /*0400*/  EXIT ;  /* 0x000000000000794d */ /* 0x000fea0003800000 */
.L_x_0:
[----:B------:R-:W-:-:S00]  /*0410*/  BRA `(.L_x_0) ;  /* 0xfffffffc00fc7947 */ /* 0x000fc0000383ffff */
[----:B------:R-:W-:-:S00]  /*0420*/  NOP ;  /* 0x0000000000007918 */ /* 0x000fc00000000000 */
        /* <DEDUP_REMOVED lines=13> */
.L_x_1:


//--------------------- .nv.global.init           --------------------------
	.section	.nv.global.init,"aw",@progbits
.nv.global.init:
	.type		_$_str,@object
	.size		_$_str,(_$_str_$_2 - _$_str)
_$_str:
        /*0000*/ 	.byte	0x5f, 0x5f, 0x43, 0x55, 0x44, 0x41, 0x5f, 0x46, 0x54, 0x5a, 0x00
	.type		_$_str_$_2,@object
	.size		_$_str_$_2,(.L_1 - _$_str_$_2)
_$_str_$_2:
        /*000b*/ 	.byte	0x5f, 0x5f, 0x43, 0x55, 0x44, 0x41, 0x5f, 0x50, 0x52, 0x45, 0x43, 0x5f, 0x53, 0x51, 0x52, 0x54
        /*001b*/ 	.byte	0x00
.L_1:


//--------------------- .nv.constant0.triton_poi_fused__native_batch_norm_legit_no_training_add_convolution_relu_42 --------------------------
	.section	.nv.constant0.triton_poi_fused__native_batch_norm_legit_no_training_add_convolution_relu_42,"a",@progbits
	.sectionflags	@""
	.align	4
.nv.constant0.triton_poi_fused__native_batch_norm_legit_no_training_add_convolution_relu_42:
	.zero		596
